//
// Generated by NVIDIA NVVM Compiler
//
// Compiler Build ID: CL-36424714
// Cuda compilation tools, release 13.0, V13.0.88
// Based on NVVM 20.0.0
//

.version 9.0
.target sm_100
.address_size 64

	// .globl	_Z8sortRowsPiS_
// _ZZ8sortRowsPiS_E3arr has been demoted

.visible .entry _Z8sortRowsPiS_(
	.param .u64 .ptr .align 1 _Z8sortRowsPiS__param_0,
	.param .u64 .ptr .align 1 _Z8sortRowsPiS__param_1
)
{
	.reg .pred 	%p<12>;
	.reg .b32 	%r<21>;
	.reg .b64 	%rd<9>;
	.reg .b64 	%fd<5>;
	// demoted variable
	.shared .align 4 .b8 _ZZ8sortRowsPiS_E3arr[40];
	ld.param.u64 	%rd2, [_Z8sortRowsPiS__param_0];
	ld.param.u64 	%rd1, [_Z8sortRowsPiS__param_1];
	cvta.to.global.u64 	%rd3, %rd2;
	mov.u32 	%r1, %ntid.x;
	mov.u32 	%r11, %ctaid.x;
	mov.u32 	%r2, %tid.x;
	mad.lo.s32 	%r3, %r11, %r1, %r2;
	mul.wide.u32 	%rd4, %r3, 4;
	add.s64 	%rd5, %rd3, %rd4;
	ld.global.u32 	%r12, [%rd5];
	shl.b32 	%r13, %r2, 2;
	mov.u32 	%r14, _ZZ8sortRowsPiS_E3arr;
	add.s32 	%r4, %r14, %r13;
	st.shared.u32 	[%r4], %r12;
	bar.sync 	0;
	cvt.rn.f64.u32 	%fd2, %r1;
	mul.f64 	%fd3, %fd2, 0d3FE0000000000000;
	cvt.rpi.f64.f64 	%fd1, %fd3;
	setp.leu.f64 	%p3, %fd1, 0d0000000000000000;
	@%p3 bra 	$L__BB0_9;
	and.b32  	%r17, %r2, 1;
	setp.eq.b32 	%p4, %r17, 1;
	add.s32 	%r18, %r2, 1;
	setp.lt.u32 	%p5, %r18, %r1;
	and.pred  	%p1, %p4, %p5;
	setp.eq.s32 	%p6, %r17, 0;
	and.pred  	%p2, %p6, %p5;
	mov.b32 	%r20, 0;
	not.pred 	%p7, %p1;
	not.pred 	%p9, %p2;
$L__BB0_2:
	@%p7 bra 	$L__BB0_5;
	ld.shared.u32 	%r6, [%r4];
	ld.shared.u32 	%r7, [%r4+4];
	setp.le.s32 	%p8, %r6, %r7;
	@%p8 bra 	$L__BB0_5;
	st.shared.u32 	[%r4], %r7;
	st.shared.u32 	[%r4+4], %r6;
$L__BB0_5:
	bar.sync 	0;
	@%p9 bra 	$L__BB0_8;
	ld.shared.u32 	%r8, [%r4];
	ld.shared.u32 	%r9, [%r4+4];
	setp.le.s32 	%p10, %r8, %r9;
	@%p10 bra 	$L__BB0_8;
	st.shared.u32 	[%r4], %r9;
	st.shared.u32 	[%r4+4], %r8;
$L__BB0_8:
	bar.sync 	0;
	add.s32 	%r20, %r20, 1;
	cvt.rn.f64.u32 	%fd4, %r20;
	setp.gt.f64 	%p11, %fd1, %fd4;
	@%p11 bra 	$L__BB0_2;
$L__BB0_9:
	cvta.to.global.u64 	%rd6, %rd1;
	ld.shared.u32 	%r19, [%r4];
	add.s64 	%rd8, %rd6, %rd4;
	st.global.u32 	[%rd8], %r19;
	ret;

}


// ===== COMPILED SASS (sm_100) =====

	.target	sm_100

	.elftype	@"ET_EXEC"


//--------------------- .note.nv.tkinfo           --------------------------
	.section	.note.nv.tkinfo,"",@"SHT_NOTE"
	.sectionflags	@"SHF_NOTE_NV_TKINFO"
	.tkinfo
        /*0018*/ 	.word	0x00000002
        /*0030*/ 	.string	""
        /*0030*/ 	.string	"ptxas"
        /*0030*/ 	.string	"Cuda compilation tools, release 13.0, V13.0.88"
        /*0030*/ 	.string	"Build cuda_13.0.r13.0/compiler.36424714_0"
        /*0030*/ 	.string	"-arch sm_100 -m 64 "



//--------------------- .note.nv.cuinfo           --------------------------
	.section	.note.nv.cuinfo,"",@"SHT_NOTE"
	.sectionflags	@"SHF_NOTE_NV_CUINFO"
        /*0018*/ 	.short	0x0002
        /*001a*/ 	.short	0x0064
        /*001c*/ 	.short	0x0082
	.zero		2


//--------------------- .nv.info                  --------------------------
	.section	.nv.info,"",@"SHT_CUDA_INFO"
	.align	4


	//----- nvinfo : EIATTR_REGCOUNT
	.align		4
        /*0000*/ 	.byte	0x04, 0x2f
        /*0002*/ 	.short	(.L_1 - .L_0)
	.align		4
.L_0:
        /*0004*/ 	.word	index@(_Z8sortRowsPiS_)
        /*0008*/ 	.word	0x0000000c


	//----- nvinfo : EIATTR_FRAME_SIZE
	.align		4
.L_1:
        /*000c*/ 	.byte	0x04, 0x11
        /*000e*/ 	.short	(.L_3 - .L_2)
	.align		4
.L_2:
        /*0010*/ 	.word	index@(_Z8sortRowsPiS_)
        /*0014*/ 	.word	0x00000000


	//----- nvinfo : EIATTR_MIN_STACK_SIZE
	.align		4
.L_3:
        /*0018*/ 	.byte	0x04, 0x12
        /*001a*/ 	.short	(.L_5 - .L_4)
	.align		4
.L_4:
        /*001c*/ 	.word	index@(_Z8sortRowsPiS_)
        /*0020*/ 	.word	0x00000000
.L_5:


//--------------------- .nv.compat                --------------------------
	.section	.nv.compat,"",@"SHT_CUDA_COMPAT_INFO"
	.align	4
        /*0000*/ 	.byte	0x02, 0x09, 0x00, 0x00, 0x02, 0x02, 0x01, 0x00, 0x02, 0x05, 0x05, 0x00, 0x03, 0x07, 0x01, 0x01
        /*0010*/ 	.byte	0x02, 0x03, 0x00, 0x00, 0x02, 0x06, 0x01, 0x00, 0x04, 0x0b, 0x08, 0x00, 0x01, 0x00, 0x00, 0x00
        /*0020*/ 	.byte	0x00, 0x00, 0x00, 0x00


//--------------------- .nv.info._Z8sortRowsPiS_  --------------------------
	.section	.nv.info._Z8sortRowsPiS_,"",@"SHT_CUDA_INFO"
	.sectionflags	@""
	.align	4


	//----- nvinfo : EIATTR_CUDA_API_VERSION
	.align		4
        /*0000*/ 	.byte	0x04, 0x37
        /*0002*/ 	.short	(.L_7 - .L_6)
.L_6:
        /*0004*/ 	.word	0x00000082


	//----- nvinfo : EIATTR_KPARAM_INFO
	.align		4
.L_7:
        /*0008*/ 	.byte	0x04, 0x17
        /*000a*/ 	.short	(.L_9 - .L_8)
.L_8:
        /*000c*/ 	.word	0x00000000
        /*0010*/ 	.short	0x0001
        /*0012*/ 	.short	0x0008
        /*0014*/ 	.byte	0x00, 0xf5, 0x21, 0x00


	//----- nvinfo : EIATTR_KPARAM_INFO
	.align		4
.L_9:
        /*0018*/ 	.byte	0x04, 0x17
        /*001a*/ 	.short	(.L_11 - .L_10)
.L_10:
        /*001c*/ 	.word	0x00000000
        /*0020*/ 	.short	0x0000
        /*0022*/ 	.short	0x0000
        /*0024*/ 	.byte	0x00, 0xf5, 0x21, 0x00


	//----- nvinfo : EIATTR_SPARSE_MMA_MASK
	.align		4
.L_11:
        /*0028*/ 	.byte	0x03, 0x50
        /*002a*/ 	.short	0x0000


	//----- nvinfo : EIATTR_MAXREG_COUNT
	.align		4
        /*002c*/ 	.byte	0x03, 0x1b
        /*002e*/ 	.short	0x00ff


	//----- nvinfo : EIATTR_NUM_BARRIERS
	.align		4
        /*0030*/ 	.byte	0x02, 0x4c
        /*0032*/ 	.byte	0x01
	.zero		1


	//----- nvinfo : EIATTR_MERCURY_ISA_VERSION
	.align		4
        /*0034*/ 	.byte	0x03, 0x5f
        /*0036*/ 	.short	0x0101


	//----- nvinfo : EIATTR_VRC_CTA_INIT_COUNT
	.align		4
        /*0038*/ 	.byte	0x02, 0x4a
	.zero		1
	.zero		1


	//----- nvinfo : EIATTR_EXIT_INSTR_OFFSETS
	.align		4
        /*003c*/ 	.byte	0x04, 0x1c
        /*003e*/ 	.short	(.L_13 - .L_12)


	//   ....[0]....
.L_12:
        /*0040*/ 	.word	0x00000340


	//----- nvinfo : EIATTR_CRS_STACK_SIZE
	.align		4
.L_13:
        /*0044*/ 	.byte	0x04, 0x1e
        /*0046*/ 	.short	(.L_15 - .L_14)
.L_14:
        /*0048*/ 	.word	0x00000000


	//----- nvinfo : EIATTR_CBANK_PARAM_SIZE
	.align		4
.L_15:
        /*004c*/ 	.byte	0x03, 0x19
        /*004e*/ 	.short	0x0010


	//----- nvinfo : EIATTR_PARAM_CBANK
	.align		4
        /*0050*/ 	.byte	0x04, 0x0a
        /*0052*/ 	.short	(.L_17 - .L_16)
	.align		4
.L_16:
        /*0054*/ 	.word	index@(.nv.constant0._Z8sortRowsPiS_)
        /*0058*/ 	.short	0x0380
        /*005a*/ 	.short	0x0010


	//----- nvinfo : EIATTR_SW_WAR
	.align		4
.L_17:
        /*005c*/ 	.byte	0x04, 0x36
        /*005e*/ 	.short	(.L_19 - .L_18)
.L_18:
        /*0060*/ 	.word	0x00000008
.L_19:


//--------------------- .nv.callgraph             --------------------------
	.section	.nv.callgraph,"",@"SHT_CUDA_CALLGRAPH"
	.align	4
	.sectionentsize	8
	.align		4
        /*0000*/ 	.word	0x00000000
	.align		4
        /*0004*/ 	.word	0xffffffff
	.align		4
        /*0008*/ 	.word	0x00000000
	.align		4
        /*000c*/ 	.word	0xfffffffe
	.align		4
        /*0010*/ 	.word	0x00000000
	.align		4
        /*0014*/ 	.word	0xfffffffd
	.align		4
        /*0018*/ 	.word	0x00000000
	.align		4
        /*001c*/ 	.word	0xfffffffc


//--------------------- .text._Z8sortRowsPiS_     --------------------------
	.section	.text._Z8sortRowsPiS_,"ax",@progbits
	.align	128
        .global         _Z8sortRowsPiS_
        .type           _Z8sortRowsPiS_,@function
        .size           _Z8sortRowsPiS_,(.L_x_7 - _Z8sortRowsPiS_)
        .other          _Z8sortRowsPiS_,@"STO_CUDA_ENTRY STV_DEFAULT"
_Z8sortRowsPiS_:
.text._Z8sortRowsPiS_:
[----:B------:R-:W-:Y:S01]  /*0000*/  LDC R1, c[0x0][0x37c] ;  /* 0x0000df00ff017b82 */ /* 0x000fe20000000800 */
[----:B------:R-:W0:Y:S07]  /*0010*/  S2R R7, SR_CTAID.X ;  /* 0x0000000000077919 */ /* 0x000e2e0000002500 */
[----:B------:R-:W1:Y:S01]  /*0020*/  LDC.64 R2, c[0x0][0x380] ;  /* 0x0000e000ff027b82 */ /* 0x000e620000000a00 */
[----:B------:R-:W0:Y:S01]  /*0030*/  LDCU UR8, c[0x0][0x360] ;  /* 0x00006c00ff0877ac */ /* 0x000e220008000800 */
[----:B------:R-:W0:Y:S01]  /*0040*/  S2R R0, SR_TID.X ;  /* 0x0000000000007919 */ /* 0x000e220000002100 */
[----:B------:R-:W2:Y:S01]  /*0050*/  LDCU.64 UR6, c[0x0][0x358] ;  /* 0x00006b00ff0677ac */ /* 0x000ea20008000a00 */
[----:B0-----:R-:W-:-:S04]  /*0060*/  IMAD R7, R7, UR8, R0 ;  /* 0x0000000807077c24 */ /* 0x001fc8000f8e0200 */
[----:B-1----:R-:W-:-:S06]  /*0070*/  IMAD.WIDE.U32 R2, R7, 0x4, R2 ;  /* 0x0000000407027825 */ /* 0x002fcc00078e0002 */
[----:B--2---:R-:W2:Y:S01]  /*0080*/  LDG.E R2, desc[UR6][R2.64] ;  /* 0x0000000602027981 */ /* 0x004ea2000c1e1900 */
[----:B------:R-:W0:Y:S01]  /*0090*/  I2F.F64.U32 R4, UR8 ;  /* 0x0000000800047d12 */ /* 0x000e220008201800 */
[----:B------:R-:W1:Y:S01]  /*00a0*/  S2UR UR5, SR_CgaCtaId ;  /* 0x00000000000579c3 */ /* 0x000e620000008800 */
[----:B------:R-:W-:Y:S01]  /*00b0*/  UMOV UR4, 0x400 ;  /* 0x0000040000047882 */ /* 0x000fe20000000000 */
[----:B0-----:R-:W-:-:S10]  /*00c0*/  DMUL R4, R4, 0.5 ;  /* 0x3fe0000004047828 */ /* 0x001fd40000000000 */
[----:B------:R-:W0:Y:S01]  /*00d0*/  FRND.F64.CEIL R4, R4 ;  /* 0x0000000400047313 */ /* 0x000e220000309800 */
[----:B-1----:R-:W-:-:S06]  /*00e0*/  ULEA UR4, UR5, UR4, 0x18 ;  /* 0x0000000405047291 */ /* 0x002fcc000f8ec0ff */
[----:B------:R-:W-:Y:S01]  /*00f0*/  LEA R9, R0, UR4, 0x2 ;  /* 0x0000000400097c11 */ /* 0x000fe2000f8e10ff */
[----:B0-----:R-:W-:-:S04]  /*0100*/  DSETP.GT.AND P0, PT, R4, RZ, PT ;  /* 0x000000ff0400722a */ /* 0x001fc80003f04000 */
[----:B--2---:R0:W-:Y:S01]  /*0110*/  STS [R9], R2 ;  /* 0x0000000209007388 */ /* 0x0041e20000000800 */
[----:B------:R-:W-:Y:S09]  /*0120*/  BAR.SYNC.DEFER_BLOCKING 0x0 ;  /* 0x0000000000007b1d */ /* 0x000ff20000010000 */
[----:B------:R-:W-:Y:S05]  /*0130*/  @!P0 BRA `(.L_x_0) ;  /* 0x0000000000708947 */ /* 0x000fea0003800000 */
[C---:B0-----:R-:W-:Y:S01]  /*0140*/  VIADD R2, R0.reuse, 0x1 ;  /* 0x0000000100027836 */ /* 0x041fe20000000000 */
[----:B------:R-:W-:Y:S01]  /*0150*/  LOP3.LUT P0, R0, R0, 0x1, RZ, 0xc0, !PT ;  /* 0x0000000100007812 */ /* 0x000fe2000780c0ff */
[----:B------:R-:W-:-:S03]  /*0160*/  UMOV UR4, URZ ;  /* 0x000000ff00047c82 */ /* 0x000fc60008000000 */
[C---:B------:R-:W-:Y:S02]  /*0170*/  ISETP.GE.U32.AND P1, PT, R2.reuse, UR8, PT ;  /* 0x0000000802007c0c */ /* 0x040fe4000bf26070 */
[----:B------:R-:W-:Y:S02]  /*0180*/  ISETP.LT.U32.AND P0, PT, R2, UR8, !P0 ;  /* 0x0000000802007c0c */ /* 0x000fe4000c701070 */
[----:B------:R-:W-:-:S13]  /*0190*/  ISETP.EQ.U32.AND P1, PT, R0, 0x1, !P1 ;  /* 0x000000010000780c */ /* 0x000fda0004f22070 */
.L_x_5:
[----:B------:R-:W-:Y:S04]  /*01a0*/  BSSY.RECONVERGENT B0, `(.L_x_1) ;  /* 0x0000007000007945 */ /* 0x000fe80003800200 */
[----:B------:R-:W-:Y:S05]  /*01b0*/  @!P1 BRA `(.L_x_2) ;  /* 0x0000000000149947 */ /* 0x000fea0003800000 */
[----:B------:R-:W-:Y:S04]  /*01c0*/  LDS R0, [R9] ;  /* 0x0000000009007984 */ /* 0x000fe80000000800 */
[----:B------:R-:W0:Y:S02]  /*01d0*/  LDS R2, [R9+0x4] ;  /* 0x0000040009027984 */ /* 0x000e240000000800 */
[----:B0-----:R-:W-:-:S13]  /*01e0*/  ISETP.GT.AND P2, PT, R0, R2, PT ;  /* 0x000000020000720c */ /* 0x001fda0003f44270 */
[----:B------:R0:W-:Y:S04]  /*01f0*/  @P2 STS [R9], R2 ;  /* 0x0000000209002388 */ /* 0x0001e80000000800 */
[----:B------:R0:W-:Y:S02]  /*0200*/  @P2 STS [R9+0x4], R0 ;  /* 0x0000040009002388 */ /* 0x0001e40000000800 */
.L_x_2:
[----:B------:R-:W-:Y:S05]  /*0210*/  BSYNC.RECONVERGENT B0 ;  /* 0x0000000000007941 */ /* 0x000fea0003800200 */
.L_x_1:
[----:B------:R-:W-:Y:S06]  /*0220*/  BAR.SYNC.DEFER_BLOCKING 0x0 ;  /* 0x0000000000007b1d */ /* 0x000fec0000010000 */
[----:B------:R-:W-:Y:S04]  /*0230*/  BSSY.RECONVERGENT B0, `(.L_x_3) ;  /* 0x0000007000007945 */ /* 0x000fe80003800200 */
[----:B------:R-:W-:Y:S05]  /*0240*/  @!P0 BRA `(.L_x_4) ;  /* 0x0000000000148947 */ /* 0x000fea0003800000 */
[----:B0-----:R-:W-:Y:S04]  /*0250*/  LDS R0, [R9] ;  /* 0x0000000009007984 */ /* 0x001fe80000000800 */
[----:B------:R-:W0:Y:S02]  /*0260*/  LDS R2, [R9+0x4] ;  /* 0x0000040009027984 */ /* 0x000e240000000800 */
[----:B0-----:R-:W-:-:S13]  /*0270*/  ISETP.GT.AND P2, PT, R0, R2, PT ;  /* 0x000000020000720c */ /* 0x001fda0003f44270 */
[----:B------:R1:W-:Y:S04]  /*0280*/  @P2 STS [R9], R2 ;  /* 0x0000000209002388 */ /* 0x0003e80000000800 */
[----:B------:R1:W-:Y:S02]  /*0290*/  @P2 STS [R9+0x4], R0 ;  /* 0x0000040009002388 */ /* 0x0003e40000000800 */
.L_x_4:
[----:B------:R-:W-:Y:S05]  /*02a0*/  BSYNC.RECONVERGENT B0 ;  /* 0x0000000000007941 */ /* 0x000fea0003800200 */
.L_x_3:
[----:B------:R-:W-:Y:S01]  /*02b0*/  UIADD3 UR4, UPT, UPT, UR4, 0x1, URZ ;  /* 0x0000000104047890 */ /* 0x000fe2000fffe0ff */
[----:B------:R-:W-:Y:S08]  /*02c0*/  BAR.SYNC.DEFER_BLOCKING 0x0 ;  /* 0x0000000000007b1d */ /* 0x000ff00000010000 */
[----:B01----:R-:W0:Y:S02]  /*02d0*/  I2F.F64.U32 R2, UR4 ;  /* 0x0000000400027d12 */ /* 0x003e240008201800 */
[----:B0-----:R-:W-:-:S14]  /*02e0*/  DSETP.GT.AND P2, PT, R4, R2, PT ;  /* 0x000000020400722a */ /* 0x001fdc0003f44000 */
[----:B------:R-:W-:Y:S05]  /*02f0*/  @P2 BRA `(.L_x_5) ;  /* 0xfffffffc00a82947 */ /* 0x000fea000383ffff */
.L_x_0:
[----:B0-----:R-:W0:Y:S01]  /*0300*/  LDS R9, [R9] ;  /* 0x0000000009097984 */ /* 0x001e220000000800 */
[----:B------:R-:W1:Y:S02]  /*0310*/  LDC.64 R2, c[0x0][0x388] ;  /* 0x0000e200ff027b82 */ /* 0x000e640000000a00 */
[----:B-1----:R-:W-:-:S05]  /*0320*/  IMAD.WIDE.U32 R2, R7, 0x4, R2 ;  /* 0x0000000407027825 */ /* 0x002fca00078e0002 */
[----:B0-----:R-:W-:Y:S01]  /*0330*/  STG.E desc[UR6][R2.64], R9 ;  /* 0x0000000902007986 */ /* 0x001fe2000c101906 */
[----:B------:R-:W-:Y:S05]  /*0340*/  EXIT ;  /* 0x000000000000794d */ /* 0x000fea0003800000 */
.L_x_6:
[----:B------:R-:W-:-:S00]  /*0350*/  BRA `(.L_x_6) ;  /* 0xfffffffc00fc7947 */ /* 0x000fc0000383ffff */
[----:B------:R-:W-:-:S00]  /*0360*/  NOP ;  /* 0x0000000000007918 */ /* 0x000fc00000000000 */
        /* <DEDUP_REMOVED lines=9> */
.L_x_7:


//--------------------- .nv.shared._Z8sortRowsPiS_ --------------------------
	.section	.nv.shared._Z8sortRowsPiS_,"aw",@nobits
	.sectionflags	@""
	.align	4
.nv.shared._Z8sortRowsPiS_:
	.zero		1064


//--------------------- .nv.shared.reserved.0     --------------------------
	.section	.nv.shared.reserved.0,"aw",@nobits
	.weak		__nv_reservedSMEM_offset_0_alias
	.size		__nv_reservedSMEM_offset_0_alias, 0, 64
	.other		__nv_reservedSMEM_offset_0_alias,@"STO_CUDA_RESERVED_SHARED STV_DEFAULT"
__nv_reservedSMEM_offset_0_alias:
	.zero		0
	.zero		64


//--------------------- .nv.constant0._Z8sortRowsPiS_ --------------------------
	.section	.nv.constant0._Z8sortRowsPiS_,"a",@progbits
	.sectionflags	@""
	.align	4
.nv.constant0._Z8sortRowsPiS_:
	.zero		912


//--------------------- SYMBOLS --------------------------

	.type		.nv.reservedSmem.offset0,@object
	.size		.nv.reservedSmem.offset0,0x4
	.type		.nv.reservedSmem.cap,@object
	.size		.nv.reservedSmem.cap,0x4
